//
// Generated by NVIDIA NVVM Compiler
//
// Compiler Build ID: CL-36424714
// Cuda compilation tools, release 13.0, V13.0.88
// Based on NVVM 20.0.0
//

.version 9.0
.target sm_100
.address_size 64

	// .globl	_Z12mandelKernelffffiiiPi

.visible .entry _Z12mandelKernelffffiiiPi(
	.param .f32 _Z12mandelKernelffffiiiPi_param_0,
	.param .f32 _Z12mandelKernelffffiiiPi_param_1,
	.param .f32 _Z12mandelKernelffffiiiPi_param_2,
	.param .f32 _Z12mandelKernelffffiiiPi_param_3,
	.param .u32 _Z12mandelKernelffffiiiPi_param_4,
	.param .u32 _Z12mandelKernelffffiiiPi_param_5,
	.param .u32 _Z12mandelKernelffffiiiPi_param_6,
	.param .u64 .ptr .align 1 _Z12mandelKernelffffiiiPi_param_7
)
{
	.reg .pred 	%p<7>;
	.reg .b32 	%r<22>;
	.reg .b32 	%f<20>;
	.reg .b64 	%rd<5>;

	ld.param.f32 	%f9, [_Z12mandelKernelffffiiiPi_param_0];
	ld.param.f32 	%f10, [_Z12mandelKernelffffiiiPi_param_1];
	ld.param.f32 	%f11, [_Z12mandelKernelffffiiiPi_param_2];
	ld.param.f32 	%f12, [_Z12mandelKernelffffiiiPi_param_3];
	ld.param.u32 	%r7, [_Z12mandelKernelffffiiiPi_param_4];
	ld.param.u32 	%r9, [_Z12mandelKernelffffiiiPi_param_5];
	ld.param.u32 	%r8, [_Z12mandelKernelffffiiiPi_param_6];
	ld.param.u64 	%rd1, [_Z12mandelKernelffffiiiPi_param_7];
	mov.u32 	%r11, %ctaid.x;
	mov.u32 	%r12, %ntid.x;
	mov.u32 	%r13, %tid.x;
	mad.lo.s32 	%r1, %r11, %r12, %r13;
	mov.u32 	%r14, %ctaid.y;
	mov.u32 	%r15, %ntid.y;
	mov.u32 	%r16, %tid.y;
	mad.lo.s32 	%r17, %r14, %r15, %r16;
	setp.ge.s32 	%p1, %r1, %r7;
	setp.ge.s32 	%p2, %r17, %r9;
	or.pred  	%p3, %p1, %p2;
	@%p3 bra 	$L__BB0_6;
	cvt.rn.f32.s32 	%f13, %r1;
	fma.rn.f32 	%f1, %f11, %f13, %f9;
	cvt.rn.f32.u32 	%f14, %r17;
	fma.rn.f32 	%f2, %f12, %f14, %f10;
	mad.lo.s32 	%r3, %r7, %r17, %r1;
	setp.lt.s32 	%p4, %r8, 1;
	mov.b32 	%r21, 0;
	@%p4 bra 	$L__BB0_5;
	mov.b32 	%r20, 0;
	mov.f32 	%f18, %f2;
	mov.f32 	%f19, %f1;
$L__BB0_3:
	mul.f32 	%f5, %f19, %f19;
	mul.f32 	%f6, %f18, %f18;
	add.f32 	%f15, %f5, %f6;
	setp.gt.f32 	%p5, %f15, 0f40800000;
	mov.u32 	%r21, %r20;
	@%p5 bra 	$L__BB0_5;
	sub.f32 	%f16, %f5, %f6;
	add.f32 	%f17, %f19, %f19;
	add.f32 	%f19, %f1, %f16;
	fma.rn.f32 	%f18, %f17, %f18, %f2;
	add.s32 	%r20, %r20, 1;
	setp.ne.s32 	%p6, %r20, %r8;
	mov.u32 	%r21, %r8;
	@%p6 bra 	$L__BB0_3;
$L__BB0_5:
	cvta.to.global.u64 	%rd2, %rd1;
	mul.wide.s32 	%rd3, %r3, 4;
	add.s64 	%rd4, %rd2, %rd3;
	st.global.u32 	[%rd4], %r21;
$L__BB0_6:
	ret;

}


// ===== COMPILED SASS (sm_100) =====

	.target	sm_100

	.elftype	@"ET_EXEC"


//--------------------- .note.nv.tkinfo           --------------------------
	.section	.note.nv.tkinfo,"",@"SHT_NOTE"
	.sectionflags	@"SHF_NOTE_NV_TKINFO"
	.tkinfo
        /*0018*/ 	.word	0x00000002
        /*0030*/ 	.string	""
        /*0030*/ 	.string	"ptxas"
        /*0030*/ 	.string	"Cuda compilation tools, release 13.0, V13.0.88"
        /*0030*/ 	.string	"Build cuda_13.0.r13.0/compiler.36424714_0"
        /*0030*/ 	.string	"-arch sm_100 -m 64 "



//--------------------- .note.nv.cuinfo           --------------------------
	.section	.note.nv.cuinfo,"",@"SHT_NOTE"
	.sectionflags	@"SHF_NOTE_NV_CUINFO"
        /*0018*/ 	.short	0x0002
        /*001a*/ 	.short	0x0064
        /*001c*/ 	.short	0x0082
	.zero		2


//--------------------- .nv.info                  --------------------------
	.section	.nv.info,"",@"SHT_CUDA_INFO"
	.align	4


	//----- nvinfo : EIATTR_REGCOUNT
	.align		4
        /*0000*/ 	.byte	0x04, 0x2f
        /*0002*/ 	.short	(.L_1 - .L_0)
	.align		4
.L_0:
        /*0004*/ 	.word	index@(_Z12mandelKernelffffiiiPi)
        /*0008*/ 	.word	0x00000010


	//----- nvinfo : EIATTR_FRAME_SIZE
	.align		4
.L_1:
        /*000c*/ 	.byte	0x04, 0x11
        /*000e*/ 	.short	(.L_3 - .L_2)
	.align		4
.L_2:
        /*0010*/ 	.word	index@(_Z12mandelKernelffffiiiPi)
        /*0014*/ 	.word	0x00000000


	//----- nvinfo : EIATTR_MIN_STACK_SIZE
	.align		4
.L_3:
        /*0018*/ 	.byte	0x04, 0x12
        /*001a*/ 	.short	(.L_5 - .L_4)
	.align		4
.L_4:
        /*001c*/ 	.word	index@(_Z12mandelKernelffffiiiPi)
        /*0020*/ 	.word	0x00000000
.L_5:


//--------------------- .nv.compat                --------------------------
	.section	.nv.compat,"",@"SHT_CUDA_COMPAT_INFO"
	.align	4
        /*0000*/ 	.byte	0x02, 0x09, 0x00, 0x00, 0x02, 0x02, 0x01, 0x00, 0x02, 0x05, 0x05, 0x00, 0x03, 0x07, 0x01, 0x01
        /*0010*/ 	.byte	0x02, 0x03, 0x00, 0x00, 0x02, 0x06, 0x01, 0x00, 0x04, 0x0b, 0x08, 0x00, 0x01, 0x00, 0x00, 0x00
        /*0020*/ 	.byte	0x00, 0x00, 0x00, 0x00


//--------------------- .nv.info._Z12mandelKernelffffiiiPi --------------------------
	.section	.nv.info._Z12mandelKernelffffiiiPi,"",@"SHT_CUDA_INFO"
	.sectionflags	@""
	.align	4


	//----- nvinfo : EIATTR_CUDA_API_VERSION
	.align		4
        /*0000*/ 	.byte	0x04, 0x37
        /*0002*/ 	.short	(.L_7 - .L_6)
.L_6:
        /*0004*/ 	.word	0x00000082


	//----- nvinfo : EIATTR_KPARAM_INFO
	.align		4
.L_7:
        /*0008*/ 	.byte	0x04, 0x17
        /*000a*/ 	.short	(.L_9 - .L_8)
.L_8:
        /*000c*/ 	.word	0x00000000
        /*0010*/ 	.short	0x0007
        /*0012*/ 	.short	0x0020
        /*0014*/ 	.byte	0x00, 0xf5, 0x21, 0x00


	//----- nvinfo : EIATTR_KPARAM_INFO
	.align		4
.L_9:
        /*0018*/ 	.byte	0x04, 0x17
        /*001a*/ 	.short	(.L_11 - .L_10)
.L_10:
        /*001c*/ 	.word	0x00000000
        /*0020*/ 	.short	0x0006
        /*0022*/ 	.short	0x0018
        /*0024*/ 	.byte	0x00, 0xf0, 0x11, 0x00


	//----- nvinfo : EIATTR_KPARAM_INFO
	.align		4
.L_11:
        /*0028*/ 	.byte	0x04, 0x17
        /*002a*/ 	.short	(.L_13 - .L_12)
.L_12:
        /*002c*/ 	.word	0x00000000
        /*0030*/ 	.short	0x0005
        /*0032*/ 	.short	0x0014
        /*0034*/ 	.byte	0x00, 0xf0, 0x11, 0x00


	//----- nvinfo : EIATTR_KPARAM_INFO
	.align		4
.L_13:
        /*0038*/ 	.byte	0x04, 0x17
        /*003a*/ 	.short	(.L_15 - .L_14)
.L_14:
        /*003c*/ 	.word	0x00000000
        /*0040*/ 	.short	0x0004
        /*0042*/ 	.short	0x0010
        /*0044*/ 	.byte	0x00, 0xf0, 0x11, 0x00


	//----- nvinfo : EIATTR_KPARAM_INFO
	.align		4
.L_15:
        /*0048*/ 	.byte	0x04, 0x17
        /*004a*/ 	.short	(.L_17 - .L_16)
.L_16:
        /*004c*/ 	.word	0x00000000
        /*0050*/ 	.short	0x0003
        /*0052*/ 	.short	0x000c
        /*0054*/ 	.byte	0x00, 0xf0, 0x11, 0x00


	//----- nvinfo : EIATTR_KPARAM_INFO
	.align		4
.L_17:
        /*0058*/ 	.byte	0x04, 0x17
        /*005a*/ 	.short	(.L_19 - .L_18)
.L_18:
        /*005c*/ 	.word	0x00000000
        /*0060*/ 	.short	0x0002
        /*0062*/ 	.short	0x0008
        /*0064*/ 	.byte	0x00, 0xf0, 0x11, 0x00


	//----- nvinfo : EIATTR_KPARAM_INFO
	.align		4
.L_19:
        /*0068*/ 	.byte	0x04, 0x17
        /*006a*/ 	.short	(.L_21 - .L_20)
.L_20:
        /*006c*/ 	.word	0x00000000
        /*0070*/ 	.short	0x0001
        /*0072*/ 	.short	0x0004
        /*0074*/ 	.byte	0x00, 0xf0, 0x11, 0x00


	//----- nvinfo : EIATTR_KPARAM_INFO
	.align		4
.L_21:
        /*0078*/ 	.byte	0x04, 0x17
        /*007a*/ 	.short	(.L_23 - .L_22)
.L_22:
        /*007c*/ 	.word	0x00000000
        /*0080*/ 	.short	0x0000
        /*0082*/ 	.short	0x0000
        /*0084*/ 	.byte	0x00, 0xf0, 0x11, 0x00


	//----- nvinfo : EIATTR_SPARSE_MMA_MASK
	.align		4
.L_23:
        /*0088*/ 	.byte	0x03, 0x50
        /*008a*/ 	.short	0x0000


	//----- nvinfo : EIATTR_MAXREG_COUNT
	.align		4
        /*008c*/ 	.byte	0x03, 0x1b
        /*008e*/ 	.short	0x00ff


	//----- nvinfo : EIATTR_MERCURY_ISA_VERSION
	.align		4
        /*0090*/ 	.byte	0x03, 0x5f
        /*0092*/ 	.short	0x0101


	//----- nvinfo : EIATTR_VRC_CTA_INIT_COUNT
	.align		4
        /*0094*/ 	.byte	0x02, 0x4a
	.zero		1
	.zero		1


	//----- nvinfo : EIATTR_EXIT_INSTR_OFFSETS
	.align		4
        /*0098*/ 	.byte	0x04, 0x1c
        /*009a*/ 	.short	(.L_25 - .L_24)


	//   ....[0]....
.L_24:
        /*009c*/ 	.word	0x000000c0


	//   ....[1]....
        /*00a0*/ 	.word	0x00000300


	//----- nvinfo : EIATTR_CRS_STACK_SIZE
	.align		4
.L_25:
        /*00a4*/ 	.byte	0x04, 0x1e
        /*00a6*/ 	.short	(.L_27 - .L_26)
.L_26:
        /*00a8*/ 	.word	0x00000000


	//----- nvinfo : EIATTR_CBANK_PARAM_SIZE
	.align		4
.L_27:
        /*00ac*/ 	.byte	0x03, 0x19
        /*00ae*/ 	.short	0x0028


	//----- nvinfo : EIATTR_PARAM_CBANK
	.align		4
        /*00b0*/ 	.byte	0x04, 0x0a
        /*00b2*/ 	.short	(.L_29 - .L_28)
	.align		4
.L_28:
        /*00b4*/ 	.word	index@(.nv.constant0._Z12mandelKernelffffiiiPi)
        /*00b8*/ 	.short	0x0380
        /*00ba*/ 	.short	0x0028


	//----- nvinfo : EIATTR_SW_WAR
	.align		4
.L_29:
        /*00bc*/ 	.byte	0x04, 0x36
        /*00be*/ 	.short	(.L_31 - .L_30)
.L_30:
        /*00c0*/ 	.word	0x00000008
.L_31:


//--------------------- .nv.callgraph             --------------------------
	.section	.nv.callgraph,"",@"SHT_CUDA_CALLGRAPH"
	.align	4
	.sectionentsize	8
	.align		4
        /*0000*/ 	.word	0x00000000
	.align		4
        /*0004*/ 	.word	0xffffffff
	.align		4
        /*0008*/ 	.word	0x00000000
	.align		4
        /*000c*/ 	.word	0xfffffffe
	.align		4
        /*0010*/ 	.word	0x00000000
	.align		4
        /*0014*/ 	.word	0xfffffffd
	.align		4
        /*0018*/ 	.word	0x00000000
	.align		4
        /*001c*/ 	.word	0xfffffffc


//--------------------- .text._Z12mandelKernelffffiiiPi --------------------------
	.section	.text._Z12mandelKernelffffiiiPi,"ax",@progbits
	.align	128
        .global         _Z12mandelKernelffffiiiPi
        .type           _Z12mandelKernelffffiiiPi,@function
        .size           _Z12mandelKernelffffiiiPi,(.L_x_4 - _Z12mandelKernelffffiiiPi)
        .other          _Z12mandelKernelffffiiiPi,@"STO_CUDA_ENTRY STV_DEFAULT"
_Z12mandelKernelffffiiiPi:
.text._Z12mandelKernelffffiiiPi:
[----:B------:R-:W-:Y:S01]  /*0000*/  LDC R1, c[0x0][0x37c] ;  /* 0x0000df00ff017b82 */ /* 0x000fe20000000800 */
[----:B------:R-:W0:Y:S07]  /*0010*/  S2R R2, SR_TID.Y ;  /* 0x0000000000027919 */ /* 0x000e2e0000002200 */
[----:B------:R-:W1:Y:S01]  /*0020*/  LDC R0, c[0x0][0x360] ;  /* 0x0000d800ff007b82 */ /* 0x000e620000000800 */
[----:B------:R-:W2:Y:S01]  /*0030*/  LDCU.64 UR6, c[0x0][0x390] ;  /* 0x00007200ff0677ac */ /* 0x000ea20008000a00 */
[----:B------:R-:W1:Y:S06]  /*0040*/  S2R R5, SR_TID.X ;  /* 0x0000000000057919 */ /* 0x000e6c0000002100 */
[----:B------:R-:W0:Y:S08]  /*0050*/  S2UR UR5, SR_CTAID.Y ;  /* 0x00000000000579c3 */ /* 0x000e300000002600 */
[----:B------:R-:W0:Y:S08]  /*0060*/  LDC R3, c[0x0][0x364] ;  /* 0x0000d900ff037b82 */ /* 0x000e300000000800 */
[----:B------:R-:W1:Y:S01]  /*0070*/  S2UR UR4, SR_CTAID.X ;  /* 0x00000000000479c3 */ /* 0x000e620000002500 */
[----:B0-----:R-:W-:-:S05]  /*0080*/  IMAD R3, R3, UR5, R2 ;  /* 0x0000000503037c24 */ /* 0x001fca000f8e0202 */
[----:B--2---:R-:W-:Y:S01]  /*0090*/  ISETP.GE.AND P0, PT, R3, UR7, PT ;  /* 0x0000000703007c0c */ /* 0x004fe2000bf06270 */
[----:B-1----:R-:W-:-:S05]  /*00a0*/  IMAD R0, R0, UR4, R5 ;  /* 0x0000000400007c24 */ /* 0x002fca000f8e0205 */
[----:B------:R-:W-:-:S13]  /*00b0*/  ISETP.GE.OR P0, PT, R0, UR6, P0 ;  /* 0x0000000600007c0c */ /* 0x000fda0008706670 */
[----:B------:R-:W-:Y:S05]  /*00c0*/  @P0 EXIT ;  /* 0x000000000000094d */ /* 0x000fea0003800000 */
[----:B------:R-:W0:Y:S01]  /*00d0*/  LDCU UR7, c[0x0][0x398] ;  /* 0x00007300ff0777ac */ /* 0x000e220008000800 */
[----:B------:R-:W1:Y:S01]  /*00e0*/  LDC.64 R10, c[0x0][0x380] ;  /* 0x0000e000ff0a7b82 */ /* 0x000e620000000a00 */
[----:B------:R-:W-:Y:S01]  /*00f0*/  I2FP.F32.U32 R2, R3 ;  /* 0x0000000300027245 */ /* 0x000fe20000201000 */
[----:B------:R-:W-:Y:S01]  /*0100*/  IMAD R7, R3, UR6, R0 ;  /* 0x0000000603077c24 */ /* 0x000fe2000f8e0200 */
[----:B------:R-:W-:Y:S01]  /*0110*/  I2FP.F32.S32 R5, R0 ;  /* 0x0000000000057245 */ /* 0x000fe20000201400 */
[----:B------:R-:W2:Y:S04]  /*0120*/  LDCU.64 UR4, c[0x0][0x358] ;  /* 0x00006b00ff0477ac */ /* 0x000ea80008000a00 */
[----:B------:R-:W1:Y:S01]  /*0130*/  LDC.64 R8, c[0x0][0x388] ;  /* 0x0000e200ff087b82 */ /* 0x000e620000000a00 */
[----:B0-----:R-:W-:Y:S01]  /*0140*/  UISETP.GE.AND UP0, UPT, UR7, 0x1, UPT ;  /* 0x000000010700788c */ /* 0x001fe2000bf06270 */
[----:B-1----:R-:W-:Y:S01]  /*0150*/  FFMA R2, R2, R9, R11 ;  /* 0x0000000902027223 */ /* 0x002fe2000000000b */
[----:B------:R-:W-:-:S02]  /*0160*/  HFMA2 R9, -RZ, RZ, 0, 0 ;  /* 0x00000000ff097431 */ /* 0x000fc400000001ff */
[----:B------:R-:W-:-:S05]  /*0170*/  FFMA R5, R5, R8, R10 ;  /* 0x0000000805057223 */ /* 0x000fca000000000a */
[----:B--2---:R-:W-:Y:S05]  /*0180*/  BRA.U !UP0, `(.L_x_0) ;  /* 0x0000000108507547 */ /* 0x004fea000b800000 */
[----:B------:R-:W-:Y:S01]  /*0190*/  BSSY.RECONVERGENT B0, `(.L_x_0) ;  /* 0x0000013000007945 */ /* 0x000fe20003800200 */
[----:B------:R-:W-:Y:S01]  /*01a0*/  MOV R9, RZ ;  /* 0x000000ff00097202 */ /* 0x000fe20000000f00 */
[----:B------:R-:W0:Y:S01]  /*01b0*/  LDCU UR6, c[0x0][0x398] ;  /* 0x00007300ff0677ac */ /* 0x000e220008000800 */
[----:B------:R-:W-:Y:S02]  /*01c0*/  MOV R3, R2 ;  /* 0x0000000200037202 */ /* 0x000fe40000000f00 */
[----:B------:R-:W-:Y:S01]  /*01d0*/  MOV R0, R5 ;  /* 0x0000000500007202 */ /* 0x000fe20000000f00 */
[----:B------:R-:W1:Y:S06]  /*01e0*/  LDCU UR7, c[0x0][0x398] ;  /* 0x00007300ff0777ac */ /* 0x000e6c0008000800 */
.L_x_2:
[----:B------:R-:W-:Y:S01]  /*01f0*/  FMUL R4, R0, R0 ;  /* 0x0000000000047220 */ /* 0x000fe20000400000 */
[----:B------:R-:W-:-:S04]  /*0200*/  FMUL R13, R3, R3 ;  /* 0x00000003030d7220 */ /* 0x000fc80000400000 */
[----:B------:R-:W-:-:S05]  /*0210*/  FADD R6, R4, R13 ;  /* 0x0000000d04067221 */ /* 0x000fca0000000000 */
[----:B------:R-:W-:-:S13]  /*0220*/  FSETP.GT.AND P0, PT, R6, 4, PT ;  /* 0x408000000600780b */ /* 0x000fda0003f04000 */
[----:B------:R-:W-:Y:S05]  /*0230*/  @P0 BRA `(.L_x_1) ;  /* 0x0000000000200947 */ /* 0x000fea0003800000 */
[----:B------:R-:W-:Y:S01]  /*0240*/  IADD3 R9, PT, PT, R9, 0x1, RZ ;  /* 0x0000000109097810 */ /* 0x000fe20007ffe0ff */
[----:B------:R-:W-:Y:S01]  /*0250*/  FADD R11, R0, R0 ;  /* 0x00000000000b7221 */ /* 0x000fe20000000000 */
[----:B------:R-:W-:Y:S02]  /*0260*/  FADD R0, R4, -R13 ;  /* 0x8000000d04007221 */ /* 0x000fe40000000000 */
[----:B-1----:R-:W-:Y:S01]  /*0270*/  ISETP.NE.AND P0, PT, R9, UR7, PT ;  /* 0x0000000709007c0c */ /* 0x002fe2000bf05270 */
[----:B------:R-:W-:Y:S01]  /*0280*/  FFMA R3, R11, R3, R2 ;  /* 0x000000030b037223 */ /* 0x000fe20000000002 */
[----:B------:R-:W-:-:S11]  /*0290*/  FADD R0, R5, R0 ;  /* 0x0000000005007221 */ /* 0x000fd60000000000 */
[----:B------:R-:W-:Y:S05]  /*02a0*/  @P0 BRA `(.L_x_2) ;  /* 0xfffffffc00d00947 */ /* 0x000fea000383ffff */
[----:B0-----:R-:W-:-:S07]  /*02b0*/  MOV R9, UR6 ;  /* 0x0000000600097c02 */ /* 0x001fce0008000f00 */
.L_x_1:
[----:B01----:R-:W-:Y:S05]  /*02c0*/  BSYNC.RECONVERGENT B0 ;  /* 0x0000000000007941 */ /* 0x003fea0003800200 */
.L_x_0:
[----:B------:R-:W0:Y:S02]  /*02d0*/  LDC.64 R2, c[0x0][0x3a0] ;  /* 0x0000e800ff027b82 */ /* 0x000e240000000a00 */
[----:B0-----:R-:W-:-:S05]  /*02e0*/  IMAD.WIDE R2, R7, 0x4, R2 ;  /* 0x0000000407027825 */ /* 0x001fca00078e0202 */
[----:B------:R-:W-:Y:S01]  /*02f0*/  STG.E desc[UR4][R2.64], R9 ;  /* 0x0000000902007986 */ /* 0x000fe2000c101904 */
[----:B------:R-:W-:Y:S05]  /*0300*/  EXIT ;  /* 0x000000000000794d */ /* 0x000fea0003800000 */
.L_x_3:
[----:B------:R-:W-:-:S00]  /*0310*/  BRA `(.L_x_3) ;  /* 0xfffffffc00fc7947 */ /* 0x000fc0000383ffff */
[----:B------:R-:W-:-:S00]  /*0320*/  NOP ;  /* 0x0000000000007918 */ /* 0x000fc00000000000 */
        /* <DEDUP_REMOVED lines=13> */
.L_x_4:


//--------------------- .nv.shared.reserved.0     --------------------------
	.section	.nv.shared.reserved.0,"aw",@nobits
	.weak		__nv_reservedSMEM_offset_0_alias
	.size		__nv_reservedSMEM_offset_0_alias, 0, 64
	.other		__nv_reservedSMEM_offset_0_alias,@"STO_CUDA_RESERVED_SHARED STV_DEFAULT"
__nv_reservedSMEM_offset_0_alias:
	.zero		0
	.zero		64


//--------------------- .nv.constant0._Z12mandelKernelffffiiiPi --------------------------
	.section	.nv.constant0._Z12mandelKernelffffiiiPi,"a",@progbits
	.sectionflags	@""
	.align	4
.nv.constant0._Z12mandelKernelffffiiiPi:
	.zero		936


//--------------------- SYMBOLS --------------------------

	.type		.nv.reservedSmem.offset0,@object
	.size		.nv.reservedSmem.offset0,0x4
